//
// Generated by NVIDIA NVVM Compiler
//
// Compiler Build ID: CL-36424714
// Cuda compilation tools, release 13.0, V13.0.88
// Based on NVVM 20.0.0
//

.version 9.0
.target sm_100
.address_size 64

	// .globl	_Z11triangulatePdPiS0_S0_

.visible .entry _Z11triangulatePdPiS0_S0_(
	.param .u64 .ptr .align 1 _Z11triangulatePdPiS0_S0__param_0,
	.param .u64 .ptr .align 1 _Z11triangulatePdPiS0_S0__param_1,
	.param .u64 .ptr .align 1 _Z11triangulatePdPiS0_S0__param_2,
	.param .u64 .ptr .align 1 _Z11triangulatePdPiS0_S0__param_3
)
{
	.reg .pred 	%p<59>;
	.reg .b32 	%r<32>;
	.reg .b64 	%rd<27>;
	.reg .b64 	%fd<57>;

	ld.param.u64 	%rd4, [_Z11triangulatePdPiS0_S0__param_1];
	ld.param.u64 	%rd5, [_Z11triangulatePdPiS0_S0__param_2];
	cvta.to.global.u64 	%rd7, %rd4;
	mov.u32 	%r13, %ctaid.x;
	mov.u32 	%r14, %ntid.x;
	mov.u32 	%r15, %tid.x;
	mad.lo.s32 	%r30, %r13, %r14, %r15;
	ld.global.u32 	%r31, [%rd7];
	setp.ge.s32 	%p1, %r30, %r31;
	@%p1 bra 	$L__BB0_35;
	cvta.to.global.u64 	%rd8, %rd5;
	ld.global.u32 	%r3, [%rd8];
$L__BB0_2:
	ld.param.u64 	%rd25, [_Z11triangulatePdPiS0_S0__param_3];
	cvta.to.global.u64 	%rd9, %rd25;
	mul.wide.s32 	%rd10, %r30, 4;
	add.s64 	%rd11, %rd9, %rd10;
	ld.global.u32 	%r16, [%rd11];
	setp.eq.s32 	%p2, %r16, 0;
	@%p2 bra 	$L__BB0_34;
	ld.param.u64 	%rd22, [_Z11triangulatePdPiS0_S0__param_0];
	shl.b32 	%r17, %r30, 2;
	cvta.to.global.u64 	%rd12, %rd22;
	mul.wide.s32 	%rd13, %r17, 8;
	add.s64 	%rd1, %rd12, %rd13;
	shl.b32 	%r18, %r3, 2;
	mul.wide.s32 	%rd14, %r18, 8;
	add.s64 	%rd2, %rd12, %rd14;
	ld.global.f64 	%fd1, [%rd2];
	ld.global.f64 	%fd2, [%rd1];
	setp.neu.f64 	%p3, %fd1, %fd2;
	@%p3 bra 	$L__BB0_5;
	ld.global.f64 	%fd11, [%rd2+8];
	ld.global.f64 	%fd12, [%rd1+8];
	setp.eq.f64 	%p4, %fd11, %fd12;
	@%p4 bra 	$L__BB0_34;
$L__BB0_5:
	ld.global.f64 	%fd3, [%rd1+16];
	setp.neu.f64 	%p5, %fd1, %fd3;
	@%p5 bra 	$L__BB0_7;
	ld.global.f64 	%fd13, [%rd2+8];
	ld.global.f64 	%fd14, [%rd1+24];
	setp.eq.f64 	%p6, %fd13, %fd14;
	@%p6 bra 	$L__BB0_34;
$L__BB0_7:
	ld.global.f64 	%fd4, [%rd2+16];
	setp.neu.f64 	%p7, %fd4, %fd2;
	ld.global.f64 	%fd5, [%rd2+24];
	@%p7 bra 	$L__BB0_9;
	ld.global.f64 	%fd15, [%rd1+8];
	setp.eq.f64 	%p8, %fd5, %fd15;
	@%p8 bra 	$L__BB0_34;
$L__BB0_9:
	setp.eq.f64 	%p9, %fd4, %fd3;
	@%p9 bra 	$L__BB0_11;
	ld.global.f64 	%fd56, [%rd1+24];
	bra.uni 	$L__BB0_12;
$L__BB0_11:
	ld.global.f64 	%fd56, [%rd1+24];
	setp.eq.f64 	%p10, %fd5, %fd56;
	@%p10 bra 	$L__BB0_34;
$L__BB0_12:
	ld.param.u64 	%rd23, [_Z11triangulatePdPiS0_S0__param_0];
	cvta.to.global.u64 	%rd15, %rd23;
	mul.wide.s32 	%rd16, %r18, 8;
	add.s64 	%rd17, %rd15, %rd16;
	ld.global.f64 	%fd9, [%rd17+8];
	sub.f64 	%fd16, %fd5, %fd9;
	sub.f64 	%fd17, %fd2, %fd4;
	mul.f64 	%fd18, %fd16, %fd17;
	sub.f64 	%fd19, %fd4, %fd1;
	ld.global.f64 	%fd10, [%rd1+8];
	sub.f64 	%fd20, %fd10, %fd5;
	mul.f64 	%fd21, %fd19, %fd20;
	sub.f64 	%fd22, %fd18, %fd21;
	setp.lt.f64 	%p11, %fd22, 0d0000000000000000;
	selp.s32 	%r20, -1, 0, %p11;
	setp.gt.f64 	%p12, %fd22, 0d0000000000000000;
	selp.b32 	%r6, 1, %r20, %p12;
	sub.f64 	%fd23, %fd3, %fd4;
	mul.f64 	%fd24, %fd16, %fd23;
	sub.f64 	%fd25, %fd56, %fd5;
	mul.f64 	%fd26, %fd19, %fd25;
	sub.f64 	%fd27, %fd24, %fd26;
	setp.lt.f64 	%p13, %fd27, 0d0000000000000000;
	selp.s32 	%r21, -1, 0, %p13;
	setp.gt.f64 	%p14, %fd27, 0d0000000000000000;
	selp.b32 	%r7, 1, %r21, %p14;
	sub.f64 	%fd28, %fd56, %fd10;
	sub.f64 	%fd29, %fd1, %fd3;
	mul.f64 	%fd30, %fd28, %fd29;
	sub.f64 	%fd31, %fd3, %fd2;
	sub.f64 	%fd32, %fd9, %fd56;
	mul.f64 	%fd33, %fd31, %fd32;
	sub.f64 	%fd34, %fd30, %fd33;
	setp.lt.f64 	%p15, %fd34, 0d0000000000000000;
	selp.s32 	%r22, -1, 0, %p15;
	setp.gt.f64 	%p16, %fd34, 0d0000000000000000;
	selp.b32 	%r23, 1, %r22, %p16;
	sub.f64 	%fd35, %fd4, %fd3;
	mul.f64 	%fd36, %fd28, %fd35;
	sub.f64 	%fd37, %fd5, %fd56;
	mul.f64 	%fd38, %fd31, %fd37;
	sub.f64 	%fd39, %fd36, %fd38;
	setp.lt.f64 	%p17, %fd39, 0d0000000000000000;
	selp.s32 	%r24, -1, 0, %p17;
	setp.gt.f64 	%p18, %fd39, 0d0000000000000000;
	selp.b32 	%r25, 1, %r24, %p18;
	setp.ne.s32 	%p19, %r6, %r7;
	setp.ne.s32 	%p20, %r23, %r25;
	and.pred  	%p21, %p19, %p20;
	@%p21 bra 	$L__BB0_33;
	setp.ne.s32 	%p22, %r6, 0;
	@%p22 bra 	$L__BB0_18;
	setp.gt.f64 	%p23, %fd1, %fd4;
	selp.f64 	%fd40, %fd1, %fd4, %p23;
	setp.gtu.f64 	%p24, %fd2, %fd40;
	@%p24 bra 	$L__BB0_18;
	setp.lt.f64 	%p25, %fd1, %fd4;
	selp.f64 	%fd41, %fd1, %fd4, %p25;
	setp.ltu.f64 	%p26, %fd2, %fd41;
	@%p26 bra 	$L__BB0_18;
	setp.gt.f64 	%p27, %fd9, %fd5;
	selp.f64 	%fd42, %fd9, %fd5, %p27;
	setp.gtu.f64 	%p28, %fd10, %fd42;
	@%p28 bra 	$L__BB0_18;
	setp.lt.f64 	%p29, %fd9, %fd5;
	selp.f64 	%fd43, %fd9, %fd5, %p29;
	setp.ge.f64 	%p30, %fd10, %fd43;
	@%p30 bra 	$L__BB0_33;
$L__BB0_18:
	setp.ne.s32 	%p31, %r7, 0;
	@%p31 bra 	$L__BB0_23;
	setp.gt.f64 	%p32, %fd1, %fd4;
	selp.f64 	%fd44, %fd1, %fd4, %p32;
	setp.gtu.f64 	%p33, %fd3, %fd44;
	@%p33 bra 	$L__BB0_23;
	setp.lt.f64 	%p34, %fd1, %fd4;
	selp.f64 	%fd45, %fd1, %fd4, %p34;
	setp.ltu.f64 	%p35, %fd3, %fd45;
	@%p35 bra 	$L__BB0_23;
	setp.gt.f64 	%p36, %fd9, %fd5;
	selp.f64 	%fd46, %fd9, %fd5, %p36;
	setp.gtu.f64 	%p37, %fd56, %fd46;
	@%p37 bra 	$L__BB0_23;
	setp.lt.f64 	%p38, %fd9, %fd5;
	selp.f64 	%fd47, %fd9, %fd5, %p38;
	setp.ge.f64 	%p39, %fd56, %fd47;
	@%p39 bra 	$L__BB0_33;
$L__BB0_23:
	setp.ne.s32 	%p40, %r23, 0;
	@%p40 bra 	$L__BB0_28;
	setp.gt.f64 	%p41, %fd2, %fd3;
	selp.f64 	%fd48, %fd2, %fd3, %p41;
	setp.gtu.f64 	%p42, %fd1, %fd48;
	@%p42 bra 	$L__BB0_28;
	setp.lt.f64 	%p43, %fd2, %fd3;
	selp.f64 	%fd49, %fd2, %fd3, %p43;
	setp.ltu.f64 	%p44, %fd1, %fd49;
	@%p44 bra 	$L__BB0_28;
	setp.gt.f64 	%p45, %fd10, %fd56;
	selp.f64 	%fd50, %fd10, %fd56, %p45;
	setp.gtu.f64 	%p46, %fd9, %fd50;
	@%p46 bra 	$L__BB0_28;
	setp.lt.f64 	%p47, %fd10, %fd56;
	selp.f64 	%fd51, %fd10, %fd56, %p47;
	setp.ge.f64 	%p48, %fd9, %fd51;
	@%p48 bra 	$L__BB0_33;
$L__BB0_28:
	setp.ne.s32 	%p49, %r25, 0;
	@%p49 bra 	$L__BB0_34;
	setp.gt.f64 	%p50, %fd2, %fd3;
	selp.f64 	%fd52, %fd2, %fd3, %p50;
	setp.gtu.f64 	%p51, %fd4, %fd52;
	@%p51 bra 	$L__BB0_34;
	setp.lt.f64 	%p52, %fd2, %fd3;
	selp.f64 	%fd53, %fd2, %fd3, %p52;
	setp.ltu.f64 	%p53, %fd4, %fd53;
	@%p53 bra 	$L__BB0_34;
	setp.gt.f64 	%p54, %fd10, %fd56;
	selp.f64 	%fd54, %fd10, %fd56, %p54;
	setp.gtu.f64 	%p55, %fd5, %fd54;
	@%p55 bra 	$L__BB0_34;
	setp.lt.f64 	%p56, %fd10, %fd56;
	selp.f64 	%fd55, %fd10, %fd56, %p56;
	setp.ltu.f64 	%p57, %fd5, %fd55;
	@%p57 bra 	$L__BB0_34;
$L__BB0_33:
	ld.param.u64 	%rd26, [_Z11triangulatePdPiS0_S0__param_3];
	ld.param.u64 	%rd24, [_Z11triangulatePdPiS0_S0__param_1];
	cvta.to.global.u64 	%rd18, %rd26;
	mul.wide.s32 	%rd19, %r30, 4;
	add.s64 	%rd20, %rd18, %rd19;
	mov.b32 	%r26, 0;
	st.global.u32 	[%rd20], %r26;
	cvta.to.global.u64 	%rd21, %rd24;
	ld.global.u32 	%r31, [%rd21];
$L__BB0_34:
	mov.u32 	%r28, %nctaid.x;
	mad.lo.s32 	%r30, %r14, %r28, %r30;
	setp.lt.s32 	%p58, %r30, %r31;
	@%p58 bra 	$L__BB0_2;
$L__BB0_35:
	ret;

}


// ===== COMPILED SASS (sm_100) =====

	.target	sm_100

	.elftype	@"ET_EXEC"


//--------------------- .note.nv.tkinfo           --------------------------
	.section	.note.nv.tkinfo,"",@"SHT_NOTE"
	.sectionflags	@"SHF_NOTE_NV_TKINFO"
	.tkinfo
        /*0018*/ 	.word	0x00000002
        /*0030*/ 	.string	""
        /*0030*/ 	.string	"ptxas"
        /*0030*/ 	.string	"Cuda compilation tools, release 13.0, V13.0.88"
        /*0030*/ 	.string	"Build cuda_13.0.r13.0/compiler.36424714_0"
        /*0030*/ 	.string	"-arch sm_100 -m 64 "



//--------------------- .note.nv.cuinfo           --------------------------
	.section	.note.nv.cuinfo,"",@"SHT_NOTE"
	.sectionflags	@"SHF_NOTE_NV_CUINFO"
        /*0018*/ 	.short	0x0002
        /*001a*/ 	.short	0x0064
        /*001c*/ 	.short	0x0082
	.zero		2


//--------------------- .nv.info                  --------------------------
	.section	.nv.info,"",@"SHT_CUDA_INFO"
	.align	4


	//----- nvinfo : EIATTR_REGCOUNT
	.align		4
        /*0000*/ 	.byte	0x04, 0x2f
        /*0002*/ 	.short	(.L_1 - .L_0)
	.align		4
.L_0:
        /*0004*/ 	.word	index@(_Z11triangulatePdPiS0_S0_)
        /*0008*/ 	.word	0x00000025


	//----- nvinfo : EIATTR_FRAME_SIZE
	.align		4
.L_1:
        /*000c*/ 	.byte	0x04, 0x11
        /*000e*/ 	.short	(.L_3 - .L_2)
	.align		4
.L_2:
        /*0010*/ 	.word	index@(_Z11triangulatePdPiS0_S0_)
        /*0014*/ 	.word	0x00000000


	//----- nvinfo : EIATTR_MIN_STACK_SIZE
	.align		4
.L_3:
        /*0018*/ 	.byte	0x04, 0x12
        /*001a*/ 	.short	(.L_5 - .L_4)
	.align		4
.L_4:
        /*001c*/ 	.word	index@(_Z11triangulatePdPiS0_S0_)
        /*0020*/ 	.word	0x00000000
.L_5:


//--------------------- .nv.compat                --------------------------
	.section	.nv.compat,"",@"SHT_CUDA_COMPAT_INFO"
	.align	4
        /*0000*/ 	.byte	0x02, 0x09, 0x00, 0x00, 0x02, 0x02, 0x01, 0x00, 0x02, 0x05, 0x05, 0x00, 0x03, 0x07, 0x01, 0x01
        /*0010*/ 	.byte	0x02, 0x03, 0x00, 0x00, 0x02, 0x06, 0x01, 0x00, 0x04, 0x0b, 0x08, 0x00, 0x01, 0x00, 0x00, 0x00
        /*0020*/ 	.byte	0x00, 0x00, 0x00, 0x00


//--------------------- .nv.info._Z11triangulatePdPiS0_S0_ --------------------------
	.section	.nv.info._Z11triangulatePdPiS0_S0_,"",@"SHT_CUDA_INFO"
	.sectionflags	@""
	.align	4


	//----- nvinfo : EIATTR_CUDA_API_VERSION
	.align		4
        /*0000*/ 	.byte	0x04, 0x37
        /*0002*/ 	.short	(.L_7 - .L_6)
.L_6:
        /*0004*/ 	.word	0x00000082


	//----- nvinfo : EIATTR_KPARAM_INFO
	.align		4
.L_7:
        /*0008*/ 	.byte	0x04, 0x17
        /*000a*/ 	.short	(.L_9 - .L_8)
.L_8:
        /*000c*/ 	.word	0x00000000
        /*0010*/ 	.short	0x0003
        /*0012*/ 	.short	0x0018
        /*0014*/ 	.byte	0x00, 0xf5, 0x21, 0x00


	//----- nvinfo : EIATTR_KPARAM_INFO
	.align		4
.L_9:
        /*0018*/ 	.byte	0x04, 0x17
        /*001a*/ 	.short	(.L_11 - .L_10)
.L_10:
        /*001c*/ 	.word	0x00000000
        /*0020*/ 	.short	0x0002
        /*0022*/ 	.short	0x0010
        /*0024*/ 	.byte	0x00, 0xf5, 0x21, 0x00


	//----- nvinfo : EIATTR_KPARAM_INFO
	.align		4
.L_11:
        /*0028*/ 	.byte	0x04, 0x17
        /*002a*/ 	.short	(.L_13 - .L_12)
.L_12:
        /*002c*/ 	.word	0x00000000
        /*0030*/ 	.short	0x0001
        /*0032*/ 	.short	0x0008
        /*0034*/ 	.byte	0x00, 0xf5, 0x21, 0x00


	//----- nvinfo : EIATTR_KPARAM_INFO
	.align		4
.L_13:
        /*0038*/ 	.byte	0x04, 0x17
        /*003a*/ 	.short	(.L_15 - .L_14)
.L_14:
        /*003c*/ 	.word	0x00000000
        /*0040*/ 	.short	0x0000
        /*0042*/ 	.short	0x0000
        /*0044*/ 	.byte	0x00, 0xf5, 0x21, 0x00


	//----- nvinfo : EIATTR_SPARSE_MMA_MASK
	.align		4
.L_15:
        /*0048*/ 	.byte	0x03, 0x50
        /*004a*/ 	.short	0x0000


	//----- nvinfo : EIATTR_MAXREG_COUNT
	.align		4
        /*004c*/ 	.byte	0x03, 0x1b
        /*004e*/ 	.short	0x00ff


	//----- nvinfo : EIATTR_MERCURY_ISA_VERSION
	.align		4
        /*0050*/ 	.byte	0x03, 0x5f
        /*0052*/ 	.short	0x0101


	//----- nvinfo : EIATTR_VRC_CTA_INIT_COUNT
	.align		4
        /*0054*/ 	.byte	0x02, 0x4a
	.zero		1
	.zero		1


	//----- nvinfo : EIATTR_EXIT_INSTR_OFFSETS
	.align		4
        /*0058*/ 	.byte	0x04, 0x1c
        /*005a*/ 	.short	(.L_17 - .L_16)


	//   ....[0]....
.L_16:
        /*005c*/ 	.word	0x00000090


	//   ....[1]....
        /*0060*/ 	.word	0x00000c60


	//----- nvinfo : EIATTR_CRS_STACK_SIZE
	.align		4
.L_17:
        /*0064*/ 	.byte	0x04, 0x1e
        /*0066*/ 	.short	(.L_19 - .L_18)
.L_18:
        /*0068*/ 	.word	0x00000000


	//----- nvinfo : EIATTR_CBANK_PARAM_SIZE
	.align		4
.L_19:
        /*006c*/ 	.byte	0x03, 0x19
        /*006e*/ 	.short	0x0020


	//----- nvinfo : EIATTR_PARAM_CBANK
	.align		4
        /*0070*/ 	.byte	0x04, 0x0a
        /*0072*/ 	.short	(.L_21 - .L_20)
	.align		4
.L_20:
        /*0074*/ 	.word	index@(.nv.constant0._Z11triangulatePdPiS0_S0_)
        /*0078*/ 	.short	0x0380
        /*007a*/ 	.short	0x0020


	//----- nvinfo : EIATTR_SW_WAR
	.align		4
.L_21:
        /*007c*/ 	.byte	0x04, 0x36
        /*007e*/ 	.short	(.L_23 - .L_22)
.L_22:
        /*0080*/ 	.word	0x00000008
.L_23:


//--------------------- .nv.callgraph             --------------------------
	.section	.nv.callgraph,"",@"SHT_CUDA_CALLGRAPH"
	.align	4
	.sectionentsize	8
	.align		4
        /*0000*/ 	.word	0x00000000
	.align		4
        /*0004*/ 	.word	0xffffffff
	.align		4
        /*0008*/ 	.word	0x00000000
	.align		4
        /*000c*/ 	.word	0xfffffffe
	.align		4
        /*0010*/ 	.word	0x00000000
	.align		4
        /*0014*/ 	.word	0xfffffffd
	.align		4
        /*0018*/ 	.word	0x00000000
	.align		4
        /*001c*/ 	.word	0xfffffffc


//--------------------- .text._Z11triangulatePdPiS0_S0_ --------------------------
	.section	.text._Z11triangulatePdPiS0_S0_,"ax",@progbits
	.align	128
        .global         _Z11triangulatePdPiS0_S0_
        .type           _Z11triangulatePdPiS0_S0_,@function
        .size           _Z11triangulatePdPiS0_S0_,(.L_x_18 - _Z11triangulatePdPiS0_S0_)
        .other          _Z11triangulatePdPiS0_S0_,@"STO_CUDA_ENTRY STV_DEFAULT"
_Z11triangulatePdPiS0_S0_:
.text._Z11triangulatePdPiS0_S0_:
[----:B------:R-:W-:Y:S08]  /*0000*/  LDC R1, c[0x0][0x37c] ;  /* 0x0000df00ff017b82 */ /* 0x000ff00000000800 */
[----:B------:R-:W0:Y:S01]  /*0010*/  LDC.64 R2, c[0x0][0x388] ;  /* 0x0000e200ff027b82 */ /* 0x000e220000000a00 */
[----:B------:R-:W0:Y:S02]  /*0020*/  LDCU.64 UR4, c[0x0][0x358] ;  /* 0x00006b00ff0477ac */ /* 0x000e240008000a00 */
[----:B0-----:R0:W2:Y:S05]  /*0030*/  LDG.E R2, desc[UR4][R2.64] ;  /* 0x0000000402027981 */ /* 0x0010aa000c1e1900 */
[----:B------:R-:W0:Y:S01]  /*0040*/  S2UR UR6, SR_CTAID.X ;  /* 0x00000000000679c3 */ /* 0x000e220000002500 */
[----:B------:R-:W0:Y:S07]  /*0050*/  S2R R5, SR_TID.X ;  /* 0x0000000000057919 */ /* 0x000e2e0000002100 */
[----:B------:R-:W0:Y:S02]  /*0060*/  LDC R0, c[0x0][0x360] ;  /* 0x0000d800ff007b82 */ /* 0x000e240000000800 */
[----:B0-----:R-:W-:-:S05]  /*0070*/  IMAD R3, R0, UR6, R5 ;  /* 0x0000000600037c24 */ /* 0x001fca000f8e0205 */
[----:B--2---:R-:W-:-:S13]  /*0080*/  ISETP.GE.AND P0, PT, R3, R2, PT ;  /* 0x000000020300720c */ /* 0x004fda0003f06270 */
[----:B------:R-:W-:Y:S05]  /*0090*/  @P0 EXIT ;  /* 0x000000000000094d */ /* 0x000fea0003800000 */
[----:B------:R-:W0:Y:S02]  /*00a0*/  LDC.64 R4, c[0x0][0x390] ;  /* 0x0000e400ff047b82 */ /* 0x000e240000000a00 */
[----:B0-----:R-:W2:Y:S02]  /*00b0*/  LDG.E R4, desc[UR4][R4.64] ;  /* 0x0000000404047981 */ /* 0x001ea4000c1e1900 */
[----:B--2---:R-:W-:-:S07]  /*00c0*/  IMAD.SHL.U32 R34, R4, 0x4, RZ ;  /* 0x0000000404227824 */ /* 0x004fce00078e00ff */
.L_x_16:
[----:B-1----:R-:W0:Y:S02]  /*00d0*/  LDC.64 R4, c[0x0][0x398] ;  /* 0x0000e600ff047b82 */ /* 0x002e240000000a00 */
[----:B0-----:R-:W-:-:S05]  /*00e0*/  IMAD.WIDE R4, R3, 0x4, R4 ;  /* 0x0000000403047825 */ /* 0x001fca00078e0204 */
[----:B------:R-:W2:Y:S01]  /*00f0*/  LDG.E R6, desc[UR4][R4.64] ;  /* 0x0000000404067981 */ /* 0x000ea2000c1e1900 */
[----:B------:R-:W-:Y:S01]  /*0100*/  BSSY.RECONVERGENT B0, `(.L_x_0) ;  /* 0x00000b1000007945 */ /* 0x000fe20003800200 */
[----:B--2---:R-:W-:-:S13]  /*0110*/  ISETP.NE.AND P0, PT, R6, RZ, PT ;  /* 0x000000ff0600720c */ /* 0x004fda0003f05270 */
[----:B------:R-:W-:Y:S05]  /*0120*/  @!P0 BRA `(.L_x_1) ;  /* 0x0000000800b88947 */ /* 0x000fea0003800000 */
[----:B------:R-:W0:Y:S01]  /*0130*/  LDC.64 R18, c[0x0][0x380] ;  /* 0x0000e000ff127b82 */ /* 0x000e220000000a00 */
[----:B------:R-:W-:Y:S02]  /*0140*/  IMAD.SHL.U32 R7, R3, 0x4, RZ ;  /* 0x0000000403077824 */ /* 0x000fe400078e00ff */
[----:B0-----:R-:W-:-:S04]  /*0150*/  IMAD.WIDE R20, R34, 0x8, R18 ;  /* 0x0000000822147825 */ /* 0x001fc800078e0212 */
[----:B------:R-:W-:Y:S02]  /*0160*/  IMAD.WIDE R18, R7, 0x8, R18 ;  /* 0x0000000807127825 */ /* 0x000fe400078e0212 */
[----:B------:R-:W2:Y:S04]  /*0170*/  LDG.E.64 R6, desc[UR4][R20.64] ;  /* 0x0000000414067981 */ /* 0x000ea8000c1e1b00 */
[----:B------:R-:W2:Y:S01]  /*0180*/  LDG.E.64 R8, desc[UR4][R18.64] ;  /* 0x0000000412087981 */ /* 0x000ea2000c1e1b00 */
[----:B------:R-:W-:Y:S01]  /*0190*/  BSSY.RELIABLE B1, `(.L_x_2) ;  /* 0x0000008000017945 */ /* 0x000fe20003800100 */
[----:B--2---:R-:W-:-:S14]  /*01a0*/  DSETP.NEU.AND P0, PT, R6, R8, PT ;  /* 0x000000080600722a */ /* 0x004fdc0003f0d000 */
[----:B------:R-:W-:Y:S05]  /*01b0*/  @P0 BRA `(.L_x_3) ;  /* 0x0000000000140947 */ /* 0x000fea0003800000 */
[----:B------:R-:W2:Y:S04]  /*01c0*/  LDG.E.64 R10, desc[UR4][R20.64+0x8] ;  /* 0x00000804140a7981 */ /* 0x000ea8000c1e1b00 */
[----:B------:R-:W2:Y:S02]  /*01d0*/  LDG.E.64 R12, desc[UR4][R18.64+0x8] ;  /* 0x00000804120c7981 */ /* 0x000ea4000c1e1b00 */
[----:B--2---:R-:W-:-:S14]  /*01e0*/  DSETP.NEU.AND P0, PT, R10, R12, PT ;  /* 0x0000000c0a00722a */ /* 0x004fdc0003f0d000 */
[----:B------:R-:W-:Y:S05]  /*01f0*/  @!P0 BREAK.RELIABLE B1 ;  /* 0x0000000000018942 */ /* 0x000fea0003800100 */
[----:B------:R-:W-:Y:S05]  /*0200*/  @!P0 BRA `(.L_x_1) ;  /* 0x0000000800808947 */ /* 0x000fea0003800000 */
.L_x_3:
[----:B------:R-:W-:Y:S05]  /*0210*/  BSYNC.RELIABLE B1 ;  /* 0x0000000000017941 */ /* 0x000fea0003800100 */
.L_x_2:
        /* <DEDUP_REMOVED lines=9> */
.L_x_5:
[----:B------:R-:W-:Y:S05]  /*02b0*/  BSYNC.RELIABLE B1 ;  /* 0x0000000000017941 */ /* 0x000fea0003800100 */
.L_x_4:
[----:B------:R-:W2:Y:S04]  /*02c0*/  LDG.E.64 R12, desc[UR4][R20.64+0x10] ;  /* 0x00001004140c7981 */ /* 0x000ea8000c1e1b00 */
[----:B------:R0:W5:Y:S01]  /*02d0*/  LDG.E.64 R14, desc[UR4][R20.64+0x18] ;  /* 0x00001804140e7981 */ /* 0x000162000c1e1b00 */
[----:B------:R-:W-:Y:S01]  /*02e0*/  BSSY.RELIABLE B1, `(.L_x_6) ;  /* 0x0000007000017945 */ /* 0x000fe20003800100 */
[----:B--2---:R-:W-:-:S14]  /*02f0*/  DSETP.NEU.AND P0, PT, R12, R8, PT ;  /* 0x000000080c00722a */ /* 0x004fdc0003f0d000 */
[----:B0-----:R-:W-:Y:S05]  /*0300*/  @P0 BRA `(.L_x_7) ;  /* 0x0000000000100947 */ /* 0x001fea0003800000 */
[----:B------:R-:W2:Y:S02]  /*0310*/  LDG.E.64 R16, desc[UR4][R18.64+0x8] ;  /* 0x0000080412107981 */ /* 0x000ea4000c1e1b00 */
[----:B--2--5:R-:W-:-:S14]  /*0320*/  DSETP.NEU.AND P0, PT, R14, R16, PT ;  /* 0x000000100e00722a */ /* 0x024fdc0003f0d000 */
[----:B------:R-:W-:Y:S05]  /*0330*/  @!P0 BREAK.RELIABLE B1 ;  /* 0x0000000000018942 */ /* 0x000fea0003800100 */
[----:B------:R-:W-:Y:S05]  /*0340*/  @!P0 BRA `(.L_x_1) ;  /* 0x0000000800308947 */ /* 0x000fea0003800000 */
.L_x_7:
[----:B------:R-:W-:Y:S05]  /*0350*/  BSYNC.RELIABLE B1 ;  /* 0x0000000000017941 */ /* 0x000fea0003800100 */
.L_x_6:
[----:B------:R-:W-:Y:S01]  /*0360*/  DSETP.NEU.AND P0, PT, R12, R10, PT ;  /* 0x0000000a0c00722a */ /* 0x000fe20003f0d000 */
[----:B------:R-:W-:-:S13]  /*0370*/  BSSY.RELIABLE B1, `(.L_x_8) ;  /* 0x0000008000017945 */ /* 0x000fda0003800100 */
[----:B------:R-:W-:Y:S05]  /*0380*/  @!P0 BRA `(.L_x_9) ;  /* 0x0000000000088947 */ /* 0x000fea0003800000 */
[----:B------:R0:W5:Y:S01]  /*0390*/  LDG.E.64 R16, desc[UR4][R18.64+0x18] ;  /* 0x0000180412107981 */ /* 0x000162000c1e1b00 */
[----:B------:R-:W-:Y:S05]  /*03a0*/  BRA `(.L_x_10) ;  /* 0x0000000000107947 */ /* 0x000fea0003800000 */
.L_x_9:
[----:B------:R-:W2:Y:S02]  /*03b0*/  LDG.E.64 R16, desc[UR4][R18.64+0x18] ;  /* 0x0000180412107981 */ /* 0x000ea4000c1e1b00 */
[----:B--2--5:R-:W-:-:S14]  /*03c0*/  DSETP.NEU.AND P0, PT, R14, R16, PT ;  /* 0x000000100e00722a */ /* 0x024fdc0003f0d000 */
[----:B------:R-:W-:Y:S05]  /*03d0*/  @!P0 BREAK.RELIABLE B1 ;  /* 0x0000000000018942 */ /* 0x000fea0003800100 */
[----:B------:R-:W-:Y:S05]  /*03e0*/  @!P0 BRA `(.L_x_1) ;  /* 0x0000000800088947 */ /* 0x000fea0003800000 */
.L_x_10:
[----:B------:R-:W-:Y:S05]  /*03f0*/  BSYNC.RELIABLE B1 ;  /* 0x0000000000017941 */ /* 0x000fea0003800100 */
.L_x_8:
[----:B0-----:R-:W2:Y:S04]  /*0400*/  LDG.E.64 R18, desc[UR4][R18.64+0x8] ;  /* 0x0000080412127981 */ /* 0x001ea8000c1e1b00 */
[----:B------:R-:W3:Y:S01]  /*0410*/  LDG.E.64 R20, desc[UR4][R20.64+0x8] ;  /* 0x0000080414147981 */ /* 0x000ee2000c1e1b00 */
[----:B------:R-:W-:Y:S01]  /*0420*/  DADD R24, -R6, R12 ;  /* 0x0000000006187229 */ /* 0x000fe2000000010c */
[----:B------:R-:W-:Y:S01]  /*0430*/  BSSY.RELIABLE B1, `(.L_x_11) ;  /* 0x000007a000017945 */ /* 0x000fe20003800100 */
[----:B-----5:R-:W-:Y:S02]  /*0440*/  DADD R22, -R14, R16 ;  /* 0x000000000e167229 */ /* 0x020fe40000000110 */
[--C-:B------:R-:W-:Y:S02]  /*0450*/  DADD R30, R10, -R12.reuse ;  /* 0x000000000a1e7229 */ /* 0x100fe4000000080c */
[----:B------:R-:W-:-:S02]  /*0460*/  DADD R28, R8, -R12 ;  /* 0x00000000081c7229 */ /* 0x000fc4000000080c */
[----:B------:R-:W-:Y:S02]  /*0470*/  DADD R32, R6, -R10 ;  /* 0x0000000006207229 */ /* 0x000fe4000000080a */
[----:B------:R-:W-:Y:S02]  /*0480*/  DMUL R22, R24, R22 ;  /* 0x0000001618167228 */ /* 0x000fe40000000000 */
[----:B--2---:R-:W-:-:S08]  /*0490*/  DADD R26, -R14, R18 ;  /* 0x000000000e1a7229 */ /* 0x004fd00000000112 */
[----:B------:R-:W-:Y:S02]  /*04a0*/  DMUL R24, R24, R26 ;  /* 0x0000001a18187228 */ /* 0x000fe40000000000 */
[----:B---3--:R-:W-:-:S08]  /*04b0*/  DADD R26, -R20, R14 ;  /* 0x00000000141a7229 */ /* 0x008fd0000000010e */
[C---:B------:R-:W-:Y:S02]  /*04c0*/  DFMA R22, R26.reuse, R30, -R22 ;  /* 0x0000001e1a16722b */ /* 0x040fe40000000816 */
[----:B------:R-:W-:Y:S02]  /*04d0*/  DFMA R24, R26, R28, -R24 ;  /* 0x0000001c1a18722b */ /* 0x000fe40000000818 */
[----:B------:R-:W-:Y:S02]  /*04e0*/  DADD R30, -R8, R10 ;  /* 0x00000000081e7229 */ /* 0x000fe4000000010a */
[--C-:B------:R-:W-:Y:S02]  /*04f0*/  DADD R26, R14, -R16.reuse ;  /* 0x000000000e1a7229 */ /* 0x100fe40000000810 */
[----:B------:R-:W-:Y:S02]  /*0500*/  DADD R28, R20, -R16 ;  /* 0x00000000141c7229 */ /* 0x000fe40000000810 */
[----:B------:R-:W-:-:S02]  /*0510*/  DSETP.GEU.AND P6, PT, R22, RZ, PT ;  /* 0x000000ff1600722a */ /* 0x000fc40003fce000 */
[----:B------:R-:W-:Y:S02]  /*0520*/  DSETP.GEU.AND P3, PT, R24, RZ, PT ;  /* 0x000000ff1800722a */ /* 0x000fe40003f6e000 */
[C---:B------:R-:W-:Y:S02]  /*0530*/  DMUL R26, R30.reuse, R26 ;  /* 0x0000001a1e1a7228 */ /* 0x040fe40000000000 */
[----:B------:R-:W-:Y:S02]  /*0540*/  DMUL R30, R30, R28 ;  /* 0x0000001c1e1e7228 */ /* 0x000fe40000000000 */
[----:B------:R-:W-:Y:S02]  /*0550*/  DADD R28, -R18, R16 ;  /* 0x00000000121c7229 */ /* 0x000fe40000000110 */
[----:B------:R-:W-:Y:S01]  /*0560*/  DSETP.GT.AND P0, PT, R22, RZ, PT ;  /* 0x000000ff1600722a */ /* 0x000fe20003f04000 */
[----:B------:R-:W-:Y:S01]  /*0570*/  SEL R22, RZ, 0xffffffff, P6 ;  /* 0xffffffffff167807 */ /* 0x000fe20003000000 */
[----:B------:R-:W-:Y:S01]  /*0580*/  DSETP.GT.AND P5, PT, R24, RZ, PT ;  /* 0x000000ff1800722a */ /* 0x000fe20003fa4000 */
[----:B------:R-:W-:-:S03]  /*0590*/  SEL R24, RZ, 0xffffffff, P3 ;  /* 0xffffffffff187807 */ /* 0x000fc60001800000 */
[----:B------:R-:W-:Y:S02]  /*05a0*/  DFMA R30, R28, R32, -R30 ;  /* 0x000000201c1e722b */ /* 0x000fe4000000081e */
[----:B------:R-:W-:Y:S01]  /*05b0*/  DADD R32, -R10, R12 ;  /* 0x000000000a207229 */ /* 0x000fe2000000010c */
[----:B------:R-:W-:-:S05]  /*05c0*/  SEL R24, R24, 0x1, !P5 ;  /* 0x0000000118187807 */ /* 0x000fca0006800000 */
[----:B------:R-:W-:Y:S02]  /*05d0*/  DSETP.GEU.AND P4, PT, R30, RZ, PT ;  /* 0x000000ff1e00722a */ /* 0x000fe40003f8e000 */
[----:B------:R-:W-:Y:S02]  /*05e0*/  DFMA R26, R28, R32, -R26 ;  /* 0x000000201c1a722b */ /* 0x000fe4000000081a */
[----:B------:R-:W-:Y:S01]  /*05f0*/  DSETP.GT.AND P6, PT, R30, RZ, PT ;  /* 0x000000ff1e00722a */ /* 0x000fe20003fc4000 */
[----:B------:R-:W-:Y:S02]  /*0600*/  SEL R29, R22, 0x1, !P0 ;  /* 0x00000001161d7807 */ /* 0x000fe40004000000 */
[----:B------:R-:W-:-:S03]  /*0610*/  SEL R23, RZ, 0xffffffff, P4 ;  /* 0xffffffffff177807 */ /* 0x000fc60002000000 */
[C---:B------:R-:W-:Y:S01]  /*0620*/  DSETP.GEU.AND P1, PT, R26.reuse, RZ, PT ;  /* 0x000000ff1a00722a */ /* 0x040fe20003f2e000 */
[----:B------:R-:W-:Y:S01]  /*0630*/  SEL R23, R23, 0x1, !P6 ;  /* 0x0000000117177807 */ /* 0x000fe20007000000 */
[----:B------:R-:W-:-:S04]  /*0640*/  DSETP.GT.AND P2, PT, R26, RZ, PT ;  /* 0x000000ff1a00722a */ /* 0x000fc80003f44000 */
[----:B------:R-:W-:Y:S02]  /*0650*/  SEL R25, RZ, 0xffffffff, P1 ;  /* 0xffffffffff197807 */ /* 0x000fe40000800000 */
[----:B------:R-:W-:Y:S02]  /*0660*/  ISETP.NE.AND P1, PT, R24, R29, PT ;  /* 0x0000001d1800720c */ /* 0x000fe40003f25270 */
[----:B------:R-:W-:-:S04]  /*0670*/  SEL R22, R25, 0x1, !P2 ;  /* 0x0000000119167807 */ /* 0x000fc80005000000 */
[----:B------:R-:W-:-:S13]  /*0680*/  ISETP.NE.AND P0, PT, R23, R22, PT ;  /* 0x000000161700720c */ /* 0x000fda0003f05270 */
[----:B------:R-:W-:Y:S05]  /*0690*/  @P0 BRA P1, `(.L_x_12) ;  /* 0x00000004004c0947 */ /* 0x000fea0000800000 */
[----:B------:R-:W-:-:S13]  /*06a0*/  ISETP.NE.AND P0, PT, R24, RZ, PT ;  /* 0x000000ff1800720c */ /* 0x000fda0003f05270 */
[----:B------:R-:W-:Y:S05]  /*06b0*/  @P0 BRA `(.L_x_13) ;  /* 0x0000000000480947 */ /* 0x000fea0003800000 */
[C-C-:B------:R-:W-:Y:S02]  /*06c0*/  DSETP.GEU.AND P1, PT, R6.reuse, R12.reuse, PT ;  /* 0x0000000c0600722a */ /* 0x140fe40003f2e000 */
[----:B------:R-:W-:-:S04]  /*06d0*/  DSETP.GT.AND P0, PT, R6, R12, PT ;  /* 0x0000000c0600722a */ /* 0x000fc80003f04000 */
[CC--:B------:R-:W-:Y:S02]  /*06e0*/  FSEL R26, R6.reuse, R12.reuse, !P1 ;  /* 0x0000000c061a7208 */ /* 0x0c0fe40004800000 */
[CC--:B------:R-:W-:Y:S02]  /*06f0*/  FSEL R27, R7.reuse, R13.reuse, !P1 ;  /* 0x0000000d071b7208 */ /* 0x0c0fe40004800000 */
[----:B------:R-:W-:Y:S02]  /*0700*/  FSEL R24, R6, R12, P0 ;  /* 0x0000000c06187208 */ /* 0x000fe40000000000 */
[----:B------:R-:W-:Y:S02]  /*0710*/  FSEL R25, R7, R13, P0 ;  /* 0x0000000d07197208 */ /* 0x000fe40000000000 */
[----:B------:R-:W-:-:S06]  /*0720*/  DSETP.GE.AND P0, PT, R8, R26, PT ;  /* 0x0000001a0800722a */ /* 0x000fcc0003f06000 */
[----:B------:R-:W-:-:S14]  /*0730*/  DSETP.GTU.OR P0, PT, R8, R24, !P0 ;  /* 0x000000180800722a */ /* 0x000fdc000470c400 */
[----:B------:R-:W-:Y:S05]  /*0740*/  @P0 BRA `(.L_x_13) ;  /* 0x0000000000240947 */ /* 0x000fea0003800000 */
[C-C-:B------:R-:W-:Y:S02]  /*0750*/  DSETP.GT.AND P0, PT, R20.reuse, R14.reuse, PT ;  /* 0x0000000e1400722a */ /* 0x140fe40003f04000 */
[----:B------:R-:W-:-:S04]  /*0760*/  DSETP.GEU.AND P1, PT, R20, R14, PT ;  /* 0x0000000e1400722a */ /* 0x000fc80003f2e000 */
[CC--:B------:R-:W-:Y:S02]  /*0770*/  FSEL R24, R20.reuse, R14.reuse, P0 ;  /* 0x0000000e14187208 */ /* 0x0c0fe40000000000 */
[CC--:B------:R-:W-:Y:S02]  /*0780*/  FSEL R25, R21.reuse, R15.reuse, P0 ;  /* 0x0000000f15197208 */ /* 0x0c0fe40000000000 */
[----:B------:R-:W-:Y:S02]  /*0790*/  FSEL R26, R20, R14, !P1 ;  /* 0x0000000e141a7208 */ /* 0x000fe40004800000 */
[----:B------:R-:W-:Y:S02]  /*07a0*/  FSEL R27, R21, R15, !P1 ;  /* 0x0000000f151b7208 */ /* 0x000fe40004800000 */
[----:B------:R-:W-:-:S04]  /*07b0*/  DSETP.LE.AND P1, PT, R18, R24, PT ;  /* 0x000000181200722a */ /* 0x000fc80003f23000 */
[----:B------:R-:W-:-:S14]  /*07c0*/  DSETP.GE.AND P0, PT, R18, R26, PT ;  /* 0x0000001a1200722a */ /* 0x000fdc0003f06000 */
[----:B------:R-:W-:Y:S05]  /*07d0*/  @P0 BRA P1, `(.L_x_12) ;  /* 0x0000000000fc0947 */ /* 0x000fea0000800000 */
.L_x_13:
        /* <DEDUP_REMOVED lines=20> */
.L_x_14:
        /* <DEDUP_REMOVED lines=11> */
[C-C-:B------:R-:W-:Y:S02]  /*09d0*/  DSETP.GEU.AND P1, PT, R18.reuse, R16.reuse, PT ;  /* 0x000000101200722a */ /* 0x140fe40003f2e000 */
[----:B------:R-:W-:-:S04]  /*09e0*/  DSETP.GT.AND P0, PT, R18, R16, PT ;  /* 0x000000101200722a */ /* 0x000fc80003f04000 */
[CC--:B------:R-:W-:Y:S02]  /*09f0*/  FSEL R24, R18.reuse, R16.reuse, !P1 ;  /* 0x0000001012187208 */ /* 0x0c0fe40004800000 */
[CC--:B------:R-:W-:Y:S02]  /*0a00*/  FSEL R25, R19.reuse, R17.reuse, !P1 ;  /* 0x0000001113197208 */ /* 0x0c0fe40004800000 */
[----:B------:R-:W-:Y:S02]  /*0a10*/  FSEL R6, R18, R16, P0 ;  /* 0x0000001012067208 */ /* 0x000fe40000000000 */
[----:B------:R-:W-:Y:S02]  /*0a20*/  FSEL R7, R19, R17, P0 ;  /* 0x0000001113077208 */ /* 0x000fe40000000000 */
[----:B------:R-:W-:-:S04]  /*0a30*/  DSETP.GE.AND P0, PT, R20, R24, PT ;  /* 0x000000181400722a */ /* 0x000fc80003f06000 */
[----:B------:R-:W-:-:S14]  /*0a40*/  DSETP.LE.AND P1, PT, R20, R6, PT ;  /* 0x000000061400722a */ /* 0x000fdc0003f23000 */
[----:B------:R-:W-:Y:S05]  /*0a50*/  @P0 BRA P1, `(.L_x_12) ;  /* 0x00000000005c0947 */ /* 0x000fea0000800000 */
.L_x_15:
[----:B------:R-:W-:-:S13]  /*0a60*/  ISETP.NE.AND P0, PT, R22, RZ, PT ;  /* 0x000000ff1600720c */ /* 0x000fda0003f05270 */
[----:B------:R-:W-:Y:S05]  /*0a70*/  @P0 BREAK.RELIABLE B1 ;  /* 0x0000000000010942 */ /* 0x000fea0003800100 */
        /* <DEDUP_REMOVED lines=21> */
.L_x_12:
[----:B------:R-:W-:Y:S05]  /*0bd0*/  BSYNC.RELIABLE B1 ;  /* 0x0000000000017941 */ /* 0x000fea0003800100 */
.L_x_11:
[----:B------:R-:W0:Y:S01]  /*0be0*/  LDC.64 R6, c[0x0][0x388] ;  /* 0x0000e200ff067b82 */ /* 0x000e220000000a00 */
[----:B------:R1:W-:Y:S04]  /*0bf0*/  STG.E desc[UR4][R4.64], RZ ;  /* 0x000000ff04007986 */ /* 0x0003e8000c101904 */
[----:B0-----:R1:W5:Y:S02]  /*0c00*/  LDG.E R2, desc[UR4][R6.64] ;  /* 0x0000000406027981 */ /* 0x001364000c1e1900 */
.L_x_1:
[----:B------:R-:W-:Y:S05]  /*0c10*/  BSYNC.RECONVERGENT B0 ;  /* 0x0000000000007941 */ /* 0x000fea0003800200 */
.L_x_0:
[----:B------:R-:W0:Y:S02]  /*0c20*/  LDCU UR6, c[0x0][0x370] ;  /* 0x00006e00ff0677ac */ /* 0x000e240008000800 */
[----:B0-----:R-:W-:-:S05]  /*0c30*/  IMAD R3, R0, UR6, R3 ;  /* 0x0000000600037c24 */ /* 0x001fca000f8e0203 */
[----:B-----5:R-:W-:-:S13]  /*0c40*/  ISETP.GE.AND P0, PT, R3, R2, PT ;  /* 0x000000020300720c */ /* 0x020fda0003f06270 */
[----:B------:R-:W-:Y:S05]  /*0c50*/  @!P0 BRA `(.L_x_16) ;  /* 0xfffffff4001c8947 */ /* 0x000fea000383ffff */
[----:B------:R-:W-:Y:S05]  /*0c60*/  EXIT ;  /* 0x000000000000794d */ /* 0x000fea0003800000 */
.L_x_17:
[----:B------:R-:W-:-:S00]  /*0c70*/  BRA `(.L_x_17) ;  /* 0xfffffffc00fc7947 */ /* 0x000fc0000383ffff */
[----:B------:R-:W-:-:S00]  /*0c80*/  NOP ;  /* 0x0000000000007918 */ /* 0x000fc00000000000 */
[----:B------:R-:W-:-:S00]  /*0c90*/  NOP ;  /* 0x0000000000007918 */ /* 0x000fc00000000000 */
[----:B------:R-:W-:-:S00]  /*0ca0*/  NOP ;  /* 0x0000000000007918 */ /* 0x000fc00000000000 */
[----:B------:R-:W-:-:S00]  /*0cb0*/  NOP ;  /* 0x0000000000007918 */ /* 0x000fc00000000000 */
[----:B------:R-:W-:-:S00]  /*0cc0*/  NOP ;  /* 0x0000000000007918 */ /* 0x000fc00000000000 */
[----:B------:R-:W-:-:S00]  /*0cd0*/  NOP ;  /* 0x0000000000007918 */ /* 0x000fc00000000000 */
[----:B------:R-:W-:-:S00]  /*0ce0*/  NOP ;  /* 0x0000000000007918 */ /* 0x000fc00000000000 */
[----:B------:R-:W-:-:S00]  /*0cf0*/  NOP ;  /* 0x0000000000007918 */ /* 0x000fc00000000000 */
.L_x_18:


//--------------------- .nv.shared.reserved.0     --------------------------
	.section	.nv.shared.reserved.0,"aw",@nobits
	.weak		__nv_reservedSMEM_offset_0_alias
	.size		__nv_reservedSMEM_offset_0_alias, 0, 64
	.other		__nv_reservedSMEM_offset_0_alias,@"STO_CUDA_RESERVED_SHARED STV_DEFAULT"
__nv_reservedSMEM_offset_0_alias:
	.zero		0
	.zero		64


//--------------------- .nv.constant0._Z11triangulatePdPiS0_S0_ --------------------------
	.section	.nv.constant0._Z11triangulatePdPiS0_S0_,"a",@progbits
	.sectionflags	@""
	.align	4
.nv.constant0._Z11triangulatePdPiS0_S0_:
	.zero		928


//--------------------- SYMBOLS --------------------------

	.type		.nv.reservedSmem.offset0,@object
	.size		.nv.reservedSmem.offset0,0x4
